//
// Generated by NVIDIA NVVM Compiler
//
// Compiler Build ID: CL-36424714
// Cuda compilation tools, release 13.0, V13.0.88
// Based on NVVM 20.0.0
//

.version 9.0
.target sm_100
.address_size 64

	// .globl	_Z14initDataKernelPPci

.visible .entry _Z14initDataKernelPPci(
	.param .u64 .ptr .align 1 _Z14initDataKernelPPci_param_0,
	.param .u32 _Z14initDataKernelPPci_param_1
)
{
	.reg .pred 	%p<3>;
	.reg .b16 	%rs<2>;
	.reg .b32 	%r<7>;
	.reg .b64 	%rd<105>;

	ld.param.u64 	%rd4, [_Z14initDataKernelPPci_param_0];
	ld.param.u32 	%r2, [_Z14initDataKernelPPci_param_1];
	mov.u32 	%r3, %tid.x;
	mov.u32 	%r4, %ctaid.x;
	mov.u32 	%r5, %ntid.x;
	mad.lo.s32 	%r1, %r4, %r5, %r3;
	setp.ge.s32 	%p1, %r1, %r2;
	@%p1 bra 	$L__BB0_3;
	cvta.to.global.u64 	%rd6, %rd4;
	cvt.u16.u32 	%rs1, %r1;
	mul.wide.s32 	%rd7, %r1, 8;
	add.s64 	%rd1, %rd6, %rd7;
	mov.b64 	%rd104, 0;
$L__BB0_2:
	ld.global.u64 	%rd8, [%rd1];
	cvta.to.global.u64 	%rd9, %rd8;
	add.s64 	%rd10, %rd9, %rd104;
	st.global.u8 	[%rd10], %rs1;
	ld.global.u64 	%rd11, [%rd1];
	cvta.to.global.u64 	%rd12, %rd11;
	add.s64 	%rd13, %rd12, %rd104;
	st.global.u8 	[%rd13+1], %rs1;
	ld.global.u64 	%rd14, [%rd1];
	cvta.to.global.u64 	%rd15, %rd14;
	add.s64 	%rd16, %rd15, %rd104;
	st.global.u8 	[%rd16+2], %rs1;
	ld.global.u64 	%rd17, [%rd1];
	cvta.to.global.u64 	%rd18, %rd17;
	add.s64 	%rd19, %rd18, %rd104;
	st.global.u8 	[%rd19+3], %rs1;
	ld.global.u64 	%rd20, [%rd1];
	cvta.to.global.u64 	%rd21, %rd20;
	add.s64 	%rd22, %rd21, %rd104;
	st.global.u8 	[%rd22+4], %rs1;
	ld.global.u64 	%rd23, [%rd1];
	cvta.to.global.u64 	%rd24, %rd23;
	add.s64 	%rd25, %rd24, %rd104;
	st.global.u8 	[%rd25+5], %rs1;
	ld.global.u64 	%rd26, [%rd1];
	cvta.to.global.u64 	%rd27, %rd26;
	add.s64 	%rd28, %rd27, %rd104;
	st.global.u8 	[%rd28+6], %rs1;
	ld.global.u64 	%rd29, [%rd1];
	cvta.to.global.u64 	%rd30, %rd29;
	add.s64 	%rd31, %rd30, %rd104;
	st.global.u8 	[%rd31+7], %rs1;
	ld.global.u64 	%rd32, [%rd1];
	cvta.to.global.u64 	%rd33, %rd32;
	add.s64 	%rd34, %rd33, %rd104;
	st.global.u8 	[%rd34+8], %rs1;
	ld.global.u64 	%rd35, [%rd1];
	cvta.to.global.u64 	%rd36, %rd35;
	add.s64 	%rd37, %rd36, %rd104;
	st.global.u8 	[%rd37+9], %rs1;
	ld.global.u64 	%rd38, [%rd1];
	cvta.to.global.u64 	%rd39, %rd38;
	add.s64 	%rd40, %rd39, %rd104;
	st.global.u8 	[%rd40+10], %rs1;
	ld.global.u64 	%rd41, [%rd1];
	cvta.to.global.u64 	%rd42, %rd41;
	add.s64 	%rd43, %rd42, %rd104;
	st.global.u8 	[%rd43+11], %rs1;
	ld.global.u64 	%rd44, [%rd1];
	cvta.to.global.u64 	%rd45, %rd44;
	add.s64 	%rd46, %rd45, %rd104;
	st.global.u8 	[%rd46+12], %rs1;
	ld.global.u64 	%rd47, [%rd1];
	cvta.to.global.u64 	%rd48, %rd47;
	add.s64 	%rd49, %rd48, %rd104;
	st.global.u8 	[%rd49+13], %rs1;
	ld.global.u64 	%rd50, [%rd1];
	cvta.to.global.u64 	%rd51, %rd50;
	add.s64 	%rd52, %rd51, %rd104;
	st.global.u8 	[%rd52+14], %rs1;
	ld.global.u64 	%rd53, [%rd1];
	cvta.to.global.u64 	%rd54, %rd53;
	add.s64 	%rd55, %rd54, %rd104;
	st.global.u8 	[%rd55+15], %rs1;
	ld.global.u64 	%rd56, [%rd1];
	cvta.to.global.u64 	%rd57, %rd56;
	add.s64 	%rd58, %rd57, %rd104;
	st.global.u8 	[%rd58+16], %rs1;
	ld.global.u64 	%rd59, [%rd1];
	cvta.to.global.u64 	%rd60, %rd59;
	add.s64 	%rd61, %rd60, %rd104;
	st.global.u8 	[%rd61+17], %rs1;
	ld.global.u64 	%rd62, [%rd1];
	cvta.to.global.u64 	%rd63, %rd62;
	add.s64 	%rd64, %rd63, %rd104;
	st.global.u8 	[%rd64+18], %rs1;
	ld.global.u64 	%rd65, [%rd1];
	cvta.to.global.u64 	%rd66, %rd65;
	add.s64 	%rd67, %rd66, %rd104;
	st.global.u8 	[%rd67+19], %rs1;
	ld.global.u64 	%rd68, [%rd1];
	cvta.to.global.u64 	%rd69, %rd68;
	add.s64 	%rd70, %rd69, %rd104;
	st.global.u8 	[%rd70+20], %rs1;
	ld.global.u64 	%rd71, [%rd1];
	cvta.to.global.u64 	%rd72, %rd71;
	add.s64 	%rd73, %rd72, %rd104;
	st.global.u8 	[%rd73+21], %rs1;
	ld.global.u64 	%rd74, [%rd1];
	cvta.to.global.u64 	%rd75, %rd74;
	add.s64 	%rd76, %rd75, %rd104;
	st.global.u8 	[%rd76+22], %rs1;
	ld.global.u64 	%rd77, [%rd1];
	cvta.to.global.u64 	%rd78, %rd77;
	add.s64 	%rd79, %rd78, %rd104;
	st.global.u8 	[%rd79+23], %rs1;
	ld.global.u64 	%rd80, [%rd1];
	cvta.to.global.u64 	%rd81, %rd80;
	add.s64 	%rd82, %rd81, %rd104;
	st.global.u8 	[%rd82+24], %rs1;
	ld.global.u64 	%rd83, [%rd1];
	cvta.to.global.u64 	%rd84, %rd83;
	add.s64 	%rd85, %rd84, %rd104;
	st.global.u8 	[%rd85+25], %rs1;
	ld.global.u64 	%rd86, [%rd1];
	cvta.to.global.u64 	%rd87, %rd86;
	add.s64 	%rd88, %rd87, %rd104;
	st.global.u8 	[%rd88+26], %rs1;
	ld.global.u64 	%rd89, [%rd1];
	cvta.to.global.u64 	%rd90, %rd89;
	add.s64 	%rd91, %rd90, %rd104;
	st.global.u8 	[%rd91+27], %rs1;
	ld.global.u64 	%rd92, [%rd1];
	cvta.to.global.u64 	%rd93, %rd92;
	add.s64 	%rd94, %rd93, %rd104;
	st.global.u8 	[%rd94+28], %rs1;
	ld.global.u64 	%rd95, [%rd1];
	cvta.to.global.u64 	%rd96, %rd95;
	add.s64 	%rd97, %rd96, %rd104;
	st.global.u8 	[%rd97+29], %rs1;
	ld.global.u64 	%rd98, [%rd1];
	cvta.to.global.u64 	%rd99, %rd98;
	add.s64 	%rd100, %rd99, %rd104;
	st.global.u8 	[%rd100+30], %rs1;
	ld.global.u64 	%rd101, [%rd1];
	cvta.to.global.u64 	%rd102, %rd101;
	add.s64 	%rd103, %rd102, %rd104;
	st.global.u8 	[%rd103+31], %rs1;
	add.s64 	%rd104, %rd104, 32;
	cvt.u32.u64 	%r6, %rd104;
	setp.ne.s32 	%p2, %r6, 4096;
	@%p2 bra 	$L__BB0_2;
$L__BB0_3:
	ret;

}
	// .globl	_Z10copyKernelPPcS_i
.visible .entry _Z10copyKernelPPcS_i(
	.param .u64 .ptr .align 1 _Z10copyKernelPPcS_i_param_0,
	.param .u64 .ptr .align 1 _Z10copyKernelPPcS_i_param_1,
	.param .u32 _Z10copyKernelPPcS_i_param_2
)
{
	.reg .pred 	%p<2>;
	.reg .b16 	%rs<2>;
	.reg .b32 	%r<13>;
	.reg .b64 	%rd<13>;

	ld.param.u64 	%rd1, [_Z10copyKernelPPcS_i_param_0];
	ld.param.u64 	%rd2, [_Z10copyKernelPPcS_i_param_1];
	ld.param.u32 	%r2, [_Z10copyKernelPPcS_i_param_2];
	mov.u32 	%r3, %ctaid.x;
	mov.u32 	%r4, %ntid.x;
	mov.u32 	%r5, %tid.x;
	mad.lo.s32 	%r1, %r3, %r4, %r5;
	shl.b32 	%r6, %r2, 12;
	setp.ge.s32 	%p1, %r1, %r6;
	@%p1 bra 	$L__BB1_2;
	cvta.to.global.u64 	%rd3, %rd1;
	cvta.to.global.u64 	%rd4, %rd2;
	shr.s32 	%r7, %r1, 31;
	shr.u32 	%r8, %r7, 20;
	add.s32 	%r9, %r1, %r8;
	and.b32  	%r10, %r9, -4096;
	sub.s32 	%r11, %r1, %r10;
	shr.s32 	%r12, %r9, 12;
	mul.wide.s32 	%rd5, %r12, 8;
	add.s64 	%rd6, %rd3, %rd5;
	ld.global.u64 	%rd7, [%rd6];
	cvta.to.global.u64 	%rd8, %rd7;
	cvt.s64.s32 	%rd9, %r11;
	add.s64 	%rd10, %rd8, %rd9;
	ld.global.u8 	%rs1, [%rd10];
	cvt.s64.s32 	%rd11, %r1;
	add.s64 	%rd12, %rd4, %rd11;
	st.global.u8 	[%rd12], %rs1;
$L__BB1_2:
	ret;

}


// ===== COMPILED SASS (sm_100) =====

	.target	sm_100

	.elftype	@"ET_EXEC"


//--------------------- .note.nv.tkinfo           --------------------------
	.section	.note.nv.tkinfo,"",@"SHT_NOTE"
	.sectionflags	@"SHF_NOTE_NV_TKINFO"
	.tkinfo
        /*0018*/ 	.word	0x00000002
        /*0030*/ 	.string	""
        /*0030*/ 	.string	"ptxas"
        /*0030*/ 	.string	"Cuda compilation tools, release 13.0, V13.0.88"
        /*0030*/ 	.string	"Build cuda_13.0.r13.0/compiler.36424714_0"
        /*0030*/ 	.string	"-arch sm_100 -m 64 "



//--------------------- .note.nv.cuinfo           --------------------------
	.section	.note.nv.cuinfo,"",@"SHT_NOTE"
	.sectionflags	@"SHF_NOTE_NV_CUINFO"
        /*0018*/ 	.short	0x0002
        /*001a*/ 	.short	0x0064
        /*001c*/ 	.short	0x0082
	.zero		2


//--------------------- .nv.info                  --------------------------
	.section	.nv.info,"",@"SHT_CUDA_INFO"
	.align	4


	//----- nvinfo : EIATTR_REGCOUNT
	.align		4
        /*0000*/ 	.byte	0x04, 0x2f
        /*0002*/ 	.short	(.L_1 - .L_0)
	.align		4
.L_0:
        /*0004*/ 	.word	index@(_Z14initDataKernelPPci)
        /*0008*/ 	.word	0x00000010


	//----- nvinfo : EIATTR_FRAME_SIZE
	.align		4
.L_1:
        /*000c*/ 	.byte	0x04, 0x11
        /*000e*/ 	.short	(.L_3 - .L_2)
	.align		4
.L_2:
        /*0010*/ 	.word	index@(_Z14initDataKernelPPci)
        /*0014*/ 	.word	0x00000000


	//----- nvinfo : EIATTR_REGCOUNT
	.align		4
.L_3:
        /*0018*/ 	.byte	0x04, 0x2f
        /*001a*/ 	.short	(.L_5 - .L_4)
	.align		4
.L_4:
        /*001c*/ 	.word	index@(_Z10copyKernelPPcS_i)
        /*0020*/ 	.word	0x0000000a


	//----- nvinfo : EIATTR_FRAME_SIZE
	.align		4
.L_5:
        /*0024*/ 	.byte	0x04, 0x11
        /*0026*/ 	.short	(.L_7 - .L_6)
	.align		4
.L_6:
        /*0028*/ 	.word	index@(_Z10copyKernelPPcS_i)
        /*002c*/ 	.word	0x00000000


	//----- nvinfo : EIATTR_MIN_STACK_SIZE
	.align		4
.L_7:
        /*0030*/ 	.byte	0x04, 0x12
        /*0032*/ 	.short	(.L_9 - .L_8)
	.align		4
.L_8:
        /*0034*/ 	.word	index@(_Z10copyKernelPPcS_i)
        /*0038*/ 	.word	0x00000000


	//----- nvinfo : EIATTR_MIN_STACK_SIZE
	.align		4
.L_9:
        /*003c*/ 	.byte	0x04, 0x12
        /*003e*/ 	.short	(.L_11 - .L_10)
	.align		4
.L_10:
        /*0040*/ 	.word	index@(_Z14initDataKernelPPci)
        /*0044*/ 	.word	0x00000000
.L_11:


//--------------------- .nv.compat                --------------------------
	.section	.nv.compat,"",@"SHT_CUDA_COMPAT_INFO"
	.align	4
        /*0000*/ 	.byte	0x02, 0x09, 0x00, 0x00, 0x02, 0x02, 0x01, 0x00, 0x02, 0x05, 0x05, 0x00, 0x03, 0x07, 0x01, 0x01
        /*0010*/ 	.byte	0x02, 0x03, 0x00, 0x00, 0x02, 0x06, 0x01, 0x00, 0x04, 0x0b, 0x08, 0x00, 0x09, 0x00, 0x00, 0x00
        /*0020*/ 	.byte	0x00, 0x00, 0x00, 0x00


//--------------------- .nv.info._Z10copyKernelPPcS_i --------------------------
	.section	.nv.info._Z10copyKernelPPcS_i,"",@"SHT_CUDA_INFO"
	.sectionflags	@""
	.align	4


	//----- nvinfo : EIATTR_CUDA_API_VERSION
	.align		4
        /*0000*/ 	.byte	0x04, 0x37
        /*0002*/ 	.short	(.L_13 - .L_12)
.L_12:
        /*0004*/ 	.word	0x00000082


	//----- nvinfo : EIATTR_KPARAM_INFO
	.align		4
.L_13:
        /*0008*/ 	.byte	0x04, 0x17
        /*000a*/ 	.short	(.L_15 - .L_14)
.L_14:
        /*000c*/ 	.word	0x00000000
        /*0010*/ 	.short	0x0002
        /*0012*/ 	.short	0x0010
        /*0014*/ 	.byte	0x00, 0xf0, 0x11, 0x00


	//----- nvinfo : EIATTR_KPARAM_INFO
	.align		4
.L_15:
        /*0018*/ 	.byte	0x04, 0x17
        /*001a*/ 	.short	(.L_17 - .L_16)
.L_16:
        /*001c*/ 	.word	0x00000000
        /*0020*/ 	.short	0x0001
        /*0022*/ 	.short	0x0008
        /*0024*/ 	.byte	0x00, 0xf5, 0x21, 0x00


	//----- nvinfo : EIATTR_KPARAM_INFO
	.align		4
.L_17:
        /*0028*/ 	.byte	0x04, 0x17
        /*002a*/ 	.short	(.L_19 - .L_18)
.L_18:
        /*002c*/ 	.word	0x00000000
        /*0030*/ 	.short	0x0000
        /*0032*/ 	.short	0x0000
        /*0034*/ 	.byte	0x00, 0xf5, 0x21, 0x00


	//----- nvinfo : EIATTR_SPARSE_MMA_MASK
	.align		4
.L_19:
        /*0038*/ 	.byte	0x03, 0x50
        /*003a*/ 	.short	0x0000


	//----- nvinfo : EIATTR_MAXREG_COUNT
	.align		4
        /*003c*/ 	.byte	0x03, 0x1b
        /*003e*/ 	.short	0x00ff


	//----- nvinfo : EIATTR_MERCURY_ISA_VERSION
	.align		4
        /*0040*/ 	.byte	0x03, 0x5f
        /*0042*/ 	.short	0x0101


	//----- nvinfo : EIATTR_VRC_CTA_INIT_COUNT
	.align		4
        /*0044*/ 	.byte	0x02, 0x4a
	.zero		1
	.zero		1


	//----- nvinfo : EIATTR_EXIT_INSTR_OFFSETS
	.align		4
        /*0048*/ 	.byte	0x04, 0x1c
        /*004a*/ 	.short	(.L_21 - .L_20)


	//   ....[0]....
.L_20:
        /*004c*/ 	.word	0x00000080


	//   ....[1]....
        /*0050*/ 	.word	0x00000190


	//----- nvinfo : EIATTR_CBANK_PARAM_SIZE
	.align		4
.L_21:
        /*0054*/ 	.byte	0x03, 0x19
        /*0056*/ 	.short	0x0014


	//----- nvinfo : EIATTR_PARAM_CBANK
	.align		4
        /*0058*/ 	.byte	0x04, 0x0a
        /*005a*/ 	.short	(.L_23 - .L_22)
	.align		4
.L_22:
        /*005c*/ 	.word	index@(.nv.constant0._Z10copyKernelPPcS_i)
        /*0060*/ 	.short	0x0380
        /*0062*/ 	.short	0x0014


	//----- nvinfo : EIATTR_SW_WAR
	.align		4
.L_23:
        /*0064*/ 	.byte	0x04, 0x36
        /*0066*/ 	.short	(.L_25 - .L_24)
.L_24:
        /*0068*/ 	.word	0x00000008
.L_25:


//--------------------- .nv.info._Z14initDataKernelPPci --------------------------
	.section	.nv.info._Z14initDataKernelPPci,"",@"SHT_CUDA_INFO"
	.sectionflags	@""
	.align	4


	//----- nvinfo : EIATTR_CUDA_API_VERSION
	.align		4
        /*0000*/ 	.byte	0x04, 0x37
        /*0002*/ 	.short	(.L_27 - .L_26)
.L_26:
        /*0004*/ 	.word	0x00000082


	//----- nvinfo : EIATTR_KPARAM_INFO
	.align		4
.L_27:
        /*0008*/ 	.byte	0x04, 0x17
        /*000a*/ 	.short	(.L_29 - .L_28)
.L_28:
        /*000c*/ 	.word	0x00000000
        /*0010*/ 	.short	0x0001
        /*0012*/ 	.short	0x0008
        /*0014*/ 	.byte	0x00, 0xf0, 0x11, 0x00


	//----- nvinfo : EIATTR_KPARAM_INFO
	.align		4
.L_29:
        /*0018*/ 	.byte	0x04, 0x17
        /*001a*/ 	.short	(.L_31 - .L_30)
.L_30:
        /*001c*/ 	.word	0x00000000
        /*0020*/ 	.short	0x0000
        /*0022*/ 	.short	0x0000
        /*0024*/ 	.byte	0x00, 0xf5, 0x21, 0x00


	//----- nvinfo : EIATTR_SPARSE_MMA_MASK
	.align		4
.L_31:
        /*0028*/ 	.byte	0x03, 0x50
        /*002a*/ 	.short	0x0000


	//----- nvinfo : EIATTR_MAXREG_COUNT
	.align		4
        /*002c*/ 	.byte	0x03, 0x1b
        /*002e*/ 	.short	0x00ff


	//----- nvinfo : EIATTR_MERCURY_ISA_VERSION
	.align		4
        /*0030*/ 	.byte	0x03, 0x5f
        /*0032*/ 	.short	0x0101


	//----- nvinfo : EIATTR_VRC_CTA_INIT_COUNT
	.align		4
        /*0034*/ 	.byte	0x02, 0x4a
	.zero		1
	.zero		1


	//----- nvinfo : EIATTR_EXIT_INSTR_OFFSETS
	.align		4
        /*0038*/ 	.byte	0x04, 0x1c
        /*003a*/ 	.short	(.L_33 - .L_32)


	//   ....[0]....
.L_32:
        /*003c*/ 	.word	0x00000070


	//   ....[1]....
        /*0040*/ 	.word	0x00000910


	//----- nvinfo : EIATTR_CBANK_PARAM_SIZE
	.align		4
.L_33:
        /*0044*/ 	.byte	0x03, 0x19
        /*0046*/ 	.short	0x000c


	//----- nvinfo : EIATTR_PARAM_CBANK
	.align		4
        /*0048*/ 	.byte	0x04, 0x0a
        /*004a*/ 	.short	(.L_35 - .L_34)
	.align		4
.L_34:
        /*004c*/ 	.word	index@(.nv.constant0._Z14initDataKernelPPci)
        /*0050*/ 	.short	0x0380
        /*0052*/ 	.short	0x000c


	//----- nvinfo : EIATTR_SW_WAR
	.align		4
.L_35:
        /*0054*/ 	.byte	0x04, 0x36
        /*0056*/ 	.short	(.L_37 - .L_36)
.L_36:
        /*0058*/ 	.word	0x00000008
.L_37:


//--------------------- .nv.callgraph             --------------------------
	.section	.nv.callgraph,"",@"SHT_CUDA_CALLGRAPH"
	.align	4
	.sectionentsize	8
	.align		4
        /*0000*/ 	.word	0x00000000
	.align		4
        /*0004*/ 	.word	0xffffffff
	.align		4
        /*0008*/ 	.word	0x00000000
	.align		4
        /*000c*/ 	.word	0xfffffffe
	.align		4
        /*0010*/ 	.word	0x00000000
	.align		4
        /*0014*/ 	.word	0xfffffffd
	.align		4
        /*0018*/ 	.word	0x00000000
	.align		4
        /*001c*/ 	.word	0xfffffffc


//--------------------- .text._Z10copyKernelPPcS_i --------------------------
	.section	.text._Z10copyKernelPPcS_i,"ax",@progbits
	.align	128
        .global         _Z10copyKernelPPcS_i
        .type           _Z10copyKernelPPcS_i,@function
        .size           _Z10copyKernelPPcS_i,(.L_x_3 - _Z10copyKernelPPcS_i)
        .other          _Z10copyKernelPPcS_i,@"STO_CUDA_ENTRY STV_DEFAULT"
_Z10copyKernelPPcS_i:
.text._Z10copyKernelPPcS_i:
[----:B------:R-:W-:Y:S01]  /*0000*/  LDC R1, c[0x0][0x37c] ;  /* 0x0000df00ff017b82 */ /* 0x000fe20000000800 */
[----:B------:R-:W0:Y:S07]  /*0010*/  S2R R3, SR_TID.X ;  /* 0x0000000000037919 */ /* 0x000e2e0000002100 */
[----:B------:R-:W0:Y:S01]  /*0020*/  S2UR UR5, SR_CTAID.X ;  /* 0x00000000000579c3 */ /* 0x000e220000002500 */
[----:B------:R-:W1:Y:S07]  /*0030*/  LDCU UR4, c[0x0][0x390] ;  /* 0x00007200ff0477ac */ /* 0x000e6e0008000800 */
[----:B------:R-:W0:Y:S01]  /*0040*/  LDC R0, c[0x0][0x360] ;  /* 0x0000d800ff007b82 */ /* 0x000e220000000800 */
[----:B-1----:R-:W-:Y:S01]  /*0050*/  USHF.L.U32 UR4, UR4, 0xc, URZ ;  /* 0x0000000c04047899 */ /* 0x002fe200080006ff */
[----:B0-----:R-:W-:-:S05]  /*0060*/  IMAD R0, R0, UR5, R3 ;  /* 0x0000000500007c24 */ /* 0x001fca000f8e0203 */
[----:B------:R-:W-:-:S13]  /*0070*/  ISETP.GE.AND P0, PT, R0, UR4, PT ;  /* 0x0000000400007c0c */ /* 0x000fda000bf06270 */
[----:B------:R-:W-:Y:S05]  /*0080*/  @P0 EXIT ;  /* 0x000000000000094d */ /* 0x000fea0003800000 */
[----:B------:R-:W0:Y:S01]  /*0090*/  LDC.64 R2, c[0x0][0x380] ;  /* 0x0000e000ff027b82 */ /* 0x000e220000000a00 */
[----:B------:R-:W-:Y:S01]  /*00a0*/  SHF.R.S32.HI R5, RZ, 0x1f, R0 ;  /* 0x0000001fff057819 */ /* 0x000fe20000011400 */
[----:B------:R-:W1:Y:S03]  /*00b0*/  LDCU.64 UR4, c[0x0][0x358] ;  /* 0x00006b00ff0477ac */ /* 0x000e660008000a00 */
[----:B------:R-:W-:Y:S01]  /*00c0*/  LEA.HI R5, R5, R0, RZ, 0xc ;  /* 0x0000000005057211 */ /* 0x000fe200078f60ff */
[----:B------:R-:W2:Y:S03]  /*00d0*/  LDCU.64 UR6, c[0x0][0x388] ;  /* 0x00007100ff0677ac */ /* 0x000ea60008000a00 */
[----:B------:R-:W-:-:S05]  /*00e0*/  SHF.R.S32.HI R7, RZ, 0xc, R5 ;  /* 0x0000000cff077819 */ /* 0x000fca0000011405 */
[----:B0-----:R-:W-:-:S06]  /*00f0*/  IMAD.WIDE R2, R7, 0x8, R2 ;  /* 0x0000000807027825 */ /* 0x001fcc00078e0202 */
[----:B-1----:R-:W3:Y:S01]  /*0100*/  LDG.E.64 R2, desc[UR4][R2.64] ;  /* 0x0000000402027981 */ /* 0x002ee2000c1e1b00 */
[----:B------:R-:W-:-:S05]  /*0110*/  LOP3.LUT R5, R5, 0xfffff000, RZ, 0xc0, !PT ;  /* 0xfffff00005057812 */ /* 0x000fca00078ec0ff */
[----:B------:R-:W-:-:S05]  /*0120*/  IMAD.IADD R5, R0, 0x1, -R5 ;  /* 0x0000000100057824 */ /* 0x000fca00078e0a05 */
[----:B---3--:R-:W-:-:S04]  /*0130*/  IADD3 R4, P0, PT, R5, R2, RZ ;  /* 0x0000000205047210 */ /* 0x008fc80007f1e0ff */
[----:B------:R-:W-:-:S06]  /*0140*/  LEA.HI.X.SX32 R5, R5, R3, 0x1, P0 ;  /* 0x0000000305057211 */ /* 0x000fcc00000f0eff */
[----:B------:R-:W3:Y:S01]  /*0150*/  LDG.E.U8 R5, desc[UR4][R4.64] ;  /* 0x0000000404057981 */ /* 0x000ee2000c1e1100 */
[----:B--2---:R-:W-:-:S04]  /*0160*/  IADD3 R6, P0, PT, R0, UR6, RZ ;  /* 0x0000000600067c10 */ /* 0x004fc8000ff1e0ff */
[----:B------:R-:W-:-:S05]  /*0170*/  LEA.HI.X.SX32 R7, R0, UR7, 0x1, P0 ;  /* 0x0000000700077c11 */ /* 0x000fca00080f0eff */
[----:B---3--:R-:W-:Y:S01]  /*0180*/  STG.E.U8 desc[UR4][R6.64], R5 ;  /* 0x0000000506007986 */ /* 0x008fe2000c101104 */
[----:B------:R-:W-:Y:S05]  /*0190*/  EXIT ;  /* 0x000000000000794d */ /* 0x000fea0003800000 */
.L_x_0:
[----:B------:R-:W-:-:S00]  /*01a0*/  BRA `(.L_x_0) ;  /* 0xfffffffc00fc7947 */ /* 0x000fc0000383ffff */
[----:B------:R-:W-:-:S00]  /*01b0*/  NOP ;  /* 0x0000000000007918 */ /* 0x000fc00000000000 */
        /* <DEDUP_REMOVED lines=12> */
.L_x_3:


//--------------------- .text._Z14initDataKernelPPci --------------------------
	.section	.text._Z14initDataKernelPPci,"ax",@progbits
	.align	128
        .global         _Z14initDataKernelPPci
        .type           _Z14initDataKernelPPci,@function
        .size           _Z14initDataKernelPPci,(.L_x_4 - _Z14initDataKernelPPci)
        .other          _Z14initDataKernelPPci,@"STO_CUDA_ENTRY STV_DEFAULT"
_Z14initDataKernelPPci:
.text._Z14initDataKernelPPci:
[----:B------:R-:W-:Y:S01]  /*0000*/  LDC R1, c[0x0][0x37c] ;  /* 0x0000df00ff017b82 */ /* 0x000fe20000000800 */
[----:B------:R-:W0:Y:S07]  /*0010*/  S2R R0, SR_TID.X ;  /* 0x0000000000007919 */ /* 0x000e2e0000002100 */
[----:B------:R-:W0:Y:S01]  /*0020*/  S2UR UR4, SR_CTAID.X ;  /* 0x00000000000479c3 */ /* 0x000e220000002500 */
[----:B------:R-:W1:Y:S07]  /*0030*/  LDCU UR5, c[0x0][0x388] ;  /* 0x00007100ff0577ac */ /* 0x000e6e0008000800 */
[----:B------:R-:W0:Y:S02]  /*0040*/  LDC R3, c[0x0][0x360] ;  /* 0x0000d800ff037b82 */ /* 0x000e240000000800 */
[----:B0-----:R-:W-:-:S05]  /*0050*/  IMAD R0, R3, UR4, R0 ;  /* 0x0000000403007c24 */ /* 0x001fca000f8e0200 */
[----:B-1----:R-:W-:-:S13]  /*0060*/  ISETP.GE.AND P0, PT, R0, UR5, PT ;  /* 0x0000000500007c0c */ /* 0x002fda000bf06270 */
[----:B------:R-:W-:Y:S05]  /*0070*/  @P0 EXIT ;  /* 0x000000000000094d */ /* 0x000fea0003800000 */
[----:B------:R-:W0:Y:S01]  /*0080*/  LDC.64 R2, c[0x0][0x380] ;  /* 0x0000e000ff027b82 */ /* 0x000e220000000a00 */
[----:B------:R-:W1:Y:S01]  /*0090*/  LDCU.64 UR6, c[0x0][0x358] ;  /* 0x00006b00ff0677ac */ /* 0x000e620008000a00 */
[----:B------:R-:W-:Y:S01]  /*00a0*/  UMOV UR4, URZ ;  /* 0x000000ff00047c82 */ /* 0x000fe20008000000 */
[----:B------:R-:W-:Y:S01]  /*00b0*/  UMOV UR5, URZ ;  /* 0x000000ff00057c82 */ /* 0x000fe20008000000 */
[----:B01----:R-:W-:-:S07]  /*00c0*/  IMAD.WIDE R2, R0, 0x8, R2 ;  /* 0x0000000800027825 */ /* 0x003fce00078e0202 */
.L_x_1:
[----:B---3--:R-:W2:Y:S02]  /*00d0*/  LDG.E.64 R4, desc[UR6][R2.64] ;  /* 0x0000000602047981 */ /* 0x008ea4000c1e1b00 */
[----:B--2---:R-:W-:-:S04]  /*00e0*/  IADD3 R6, P0, PT, R4, UR4, RZ ;  /* 0x0000000404067c10 */ /* 0x004fc8000ff1e0ff */
[----:B------:R-:W-:-:S05]  /*00f0*/  IADD3.X R7, PT, PT, R5, UR5, RZ, P0, !PT ;  /* 0x0000000505077c10 */ /* 0x000fca00087fe4ff */
[----:B------:R0:W-:Y:S04]  /*0100*/  STG.E.U8 desc[UR6][R6.64], R0 ;  /* 0x0000000006007986 */ /* 0x0001e8000c101106 */
[----:B------:R-:W2:Y:S02]  /*0110*/  LDG.E.64 R4, desc[UR6][R2.64] ;  /* 0x0000000602047981 */ /* 0x000ea4000c1e1b00 */
[----:B--2---:R-:W-:-:S04]  /*0120*/  IADD3 R8, P0, PT, R4, UR4, RZ ;  /* 0x0000000404087c10 */ /* 0x004fc8000ff1e0ff */
[----:B------:R-:W-:-:S05]  /*0130*/  IADD3.X R9, PT, PT, R5, UR5, RZ, P0, !PT ;  /* 0x0000000505097c10 */ /* 0x000fca00087fe4ff */
[----:B------:R1:W-:Y:S04]  /*0140*/  STG.E.U8 desc[UR6][R8.64+0x1], R0 ;  /* 0x0000010008007986 */ /* 0x0003e8000c101106 */
[----:B------:R-:W2:Y:S02]  /*0150*/  LDG.E.64 R4, desc[UR6][R2.64] ;  /* 0x0000000602047981 */ /* 0x000ea4000c1e1b00 */
[----:B--2---:R-:W-:-:S04]  /*0160*/  IADD3 R10, P0, PT, R4, UR4, RZ ;  /* 0x00000004040a7c10 */ /* 0x004fc8000ff1e0ff */
[----:B------:R-:W-:-:S05]  /*0170*/  IADD3.X R11, PT, PT, R5, UR5, RZ, P0, !PT ;  /* 0x00000005050b7c10 */ /* 0x000fca00087fe4ff */
[----:B------:R2:W-:Y:S04]  /*0180*/  STG.E.U8 desc[UR6][R10.64+0x2], R0 ;  /* 0x000002000a007986 */ /* 0x0005e8000c101106 */
[----:B------:R-:W3:Y:S02]  /*0190*/  LDG.E.64 R4, desc[UR6][R2.64] ;  /* 0x0000000602047981 */ /* 0x000ee4000c1e1b00 */
[----:B---3--:R-:W-:-:S04]  /*01a0*/  IADD3 R12, P0, PT, R4, UR4, RZ ;  /* 0x00000004040c7c10 */ /* 0x008fc8000ff1e0ff */
[----:B------:R-:W-:-:S05]  /*01b0*/  IADD3.X R13, PT, PT, R5, UR5, RZ, P0, !PT ;  /* 0x00000005050d7c10 */ /* 0x000fca00087fe4ff */
[----:B------:R3:W-:Y:S04]  /*01c0*/  STG.E.U8 desc[UR6][R12.64+0x3], R0 ;  /* 0x000003000c007986 */ /* 0x0007e8000c101106 */
[----:B------:R-:W0:Y:S02]  /*01d0*/  LDG.E.64 R4, desc[UR6][R2.64] ;  /* 0x0000000602047981 */ /* 0x000e24000c1e1b00 */
[----:B0-----:R-:W-:-:S04]  /*01e0*/  IADD3 R6, P0, PT, R4, UR4, RZ ;  /* 0x0000000404067c10 */ /* 0x001fc8000ff1e0ff */
[----:B------:R-:W-:-:S05]  /*01f0*/  IADD3.X R7, PT, PT, R5, UR5, RZ, P0, !PT ;  /* 0x0000000505077c10 */ /* 0x000fca00087fe4ff */
[----:B------:R0:W-:Y:S04]  /*0200*/  STG.E.U8 desc[UR6][R6.64+0x4], R0 ;  /* 0x0000040006007986 */ /* 0x0001e8000c101106 */
[----:B------:R-:W1:Y:S02]  /*0210*/  LDG.E.64 R4, desc[UR6][R2.64] ;  /* 0x0000000602047981 */ /* 0x000e64000c1e1b00 */
[----:B-1----:R-:W-:-:S04]  /*0220*/  IADD3 R8, P0, PT, R4, UR4, RZ ;  /* 0x0000000404087c10 */ /* 0x002fc8000ff1e0ff */
        /* <DEDUP_REMOVED lines=102> */
[----:B------:R-:W2:Y:S02]  /*0890*/  LDG.E.64 R4, desc[UR6][R2.64] ;  /* 0x0000000602047981 */ /* 0x000ea4000c1e1b00 */
[----:B--2---:R-:W-:Y:S01]  /*08a0*/  IADD3 R4, P0, PT, R4, UR4, RZ ;  /* 0x0000000404047c10 */ /* 0x004fe2000ff1e0ff */
[----:B------:R-:W-:-:S03]  /*08b0*/  UIADD3 UR4, UP0, UPT, UR4, 0x20, URZ ;  /* 0x0000002004047890 */ /* 0x000fc6000ff1e0ff */
[----:B------:R-:W-:Y:S01]  /*08c0*/  IADD3.X R5, PT, PT, R5, UR5, RZ, P0, !PT ;  /* 0x0000000505057c10 */ /* 0x000fe200087fe4ff */
[----:B------:R-:W-:Y:S02]  /*08d0*/  UIADD3.X UR5, UPT, UPT, URZ, UR5, URZ, UP0, !UPT ;  /* 0x00000005ff057290 */ /* 0x000fe400087fe4ff */
[----:B------:R-:W-:Y:S02]  /*08e0*/  UISETP.NE.AND UP0, UPT, UR4, 0x1000, UPT ;  /* 0x000010000400788c */ /* 0x000fe4000bf05270 */
[----:B------:R3:W-:Y:S07]  /*08f0*/  STG.E.U8 desc[UR6][R4.64+0x1f], R0 ;  /* 0x00001f0004007986 */ /* 0x0007ee000c101106 */
[----:B------:R-:W-:Y:S05]  /*0900*/  BRA.U UP0, `(.L_x_1) ;  /* 0xfffffff500f07547 */ /* 0x000fea000b83ffff */
[----:B------:R-:W-:Y:S05]  /*0910*/  EXIT ;  /* 0x000000000000794d */ /* 0x000fea0003800000 */
.L_x_2:
        /* <DEDUP_REMOVED lines=14> */
.L_x_4:


//--------------------- .nv.shared.reserved.0     --------------------------
	.section	.nv.shared.reserved.0,"aw",@nobits
	.weak		__nv_reservedSMEM_offset_0_alias
	.size		__nv_reservedSMEM_offset_0_alias, 0, 64
	.other		__nv_reservedSMEM_offset_0_alias,@"STO_CUDA_RESERVED_SHARED STV_DEFAULT"
__nv_reservedSMEM_offset_0_alias:
	.zero		0
	.zero		64


//--------------------- .nv.constant0._Z10copyKernelPPcS_i --------------------------
	.section	.nv.constant0._Z10copyKernelPPcS_i,"a",@progbits
	.sectionflags	@""
	.align	4
.nv.constant0._Z10copyKernelPPcS_i:
	.zero		916


//--------------------- .nv.constant0._Z14initDataKernelPPci --------------------------
	.section	.nv.constant0._Z14initDataKernelPPci,"a",@progbits
	.sectionflags	@""
	.align	4
.nv.constant0._Z14initDataKernelPPci:
	.zero		908


//--------------------- SYMBOLS --------------------------

	.type		.nv.reservedSmem.offset0,@object
	.size		.nv.reservedSmem.offset0,0x4
